	.headerflags	@"EF_CUDA_TEXMODE_UNIFIED EF_CUDA_64BIT_ADDRESS EF_CUDA_ACCELERATORS EF_CUDA_SM90 EF_CUDA_VIRTUAL_SM(EF_CUDA_SM90)"
	.elftype	@"ET_EXEC"


//--------------------- .nv.info                  --------------------------
	.section	.nv.info,"",@"SHT_CUDA_INFO"
	.align	4


	//----- nvinfo : EIATTR_REGCOUNT
	.align		4
        /*0000*/ 	.byte	0x04, 0x2f
        /*0002*/ 	.short	(.L_1 - .L_0)
	.align		4
.L_0:
        /*0004*/ 	.word	index@(triton_poi_fused_cat_23)
        /*0008*/ 	.word	0x00000020


	//----- nvinfo : EIATTR_MIN_STACK_SIZE
	.align		4
.L_1:
        /*000c*/ 	.byte	0x04, 0x12
        /*000e*/ 	.short	(.L_3 - .L_2)
	.align		4
.L_2:
        /*0010*/ 	.word	index@(triton_poi_fused_cat_23)
        /*0014*/ 	.word	0x00000000


	//----- nvinfo : EIATTR_FRAME_SIZE
	.align		4
.L_3:
        /*0018*/ 	.byte	0x04, 0x11
        /*001a*/ 	.short	(.L_5 - .L_4)
	.align		4
.L_4:
        /*001c*/ 	.word	index@(triton_poi_fused_cat_23)
        /*0020*/ 	.word	0x00000000


	//----- nvinfo : EIATTR_MIN_STACK_SIZE
	.align		4
.L_5:
        /*0024*/ 	.byte	0x04, 0x12
        /*0026*/ 	.short	(.L_7 - .L_6)
	.align		4
.L_6:
        /*0028*/ 	.word	index@(triton_poi_fused_cat_23)
        /*002c*/ 	.word	0x00000000
.L_7:


//--------------------- .nv.info.triton_poi_fused_cat_23 --------------------------
	.section	.nv.info.triton_poi_fused_cat_23,"",@"SHT_CUDA_INFO"
	.sectionflags	@""
	.align	4


	//----- nvinfo : EIATTR_CUDA_API_VERSION
	.align		4
        /*0000*/ 	.byte	0x04, 0x37
        /*0002*/ 	.short	(.L_9 - .L_8)
.L_8:
        /*0004*/ 	.word	0x0000007c


	//----- nvinfo : EIATTR_KPARAM_INFO
	.align		4
.L_9:
        /*0008*/ 	.byte	0x04, 0x17
        /*000a*/ 	.short	(.L_11 - .L_10)
.L_10:
        /*000c*/ 	.word	0x00000000
        /*0010*/ 	.short	0x0006
        /*0012*/ 	.short	0x0030
        /*0014*/ 	.byte	0x00, 0xf0, 0x11, 0x00


	//----- nvinfo : EIATTR_KPARAM_INFO
	.align		4
.L_11:
        /*0018*/ 	.byte	0x04, 0x17
        /*001a*/ 	.short	(.L_13 - .L_12)
.L_12:
        /*001c*/ 	.word	0x00000000
        /*0020*/ 	.short	0x0005
        /*0022*/ 	.short	0x0028
        /*0024*/ 	.byte	0x00, 0xf4, 0x21, 0x00


	//----- nvinfo : EIATTR_KPARAM_INFO
	.align		4
.L_13:
        /*0028*/ 	.byte	0x04, 0x17
        /*002a*/ 	.short	(.L_15 - .L_14)
.L_14:
        /*002c*/ 	.word	0x00000000
        /*0030*/ 	.short	0x0004
        /*0032*/ 	.short	0x0020
        /*0034*/ 	.byte	0x00, 0xf4, 0x21, 0x00


	//----- nvinfo : EIATTR_KPARAM_INFO
	.align		4
.L_15:
        /*0038*/ 	.byte	0x04, 0x17
        /*003a*/ 	.short	(.L_17 - .L_16)
.L_16:
        /*003c*/ 	.word	0x00000000
        /*0040*/ 	.short	0x0003
        /*0042*/ 	.short	0x0018
        /*0044*/ 	.byte	0x00, 0xf4, 0x21, 0x00


	//----- nvinfo : EIATTR_KPARAM_INFO
	.align		4
.L_17:
        /*0048*/ 	.byte	0x04, 0x17
        /*004a*/ 	.short	(.L_19 - .L_18)
.L_18:
        /*004c*/ 	.word	0x00000000
        /*0050*/ 	.short	0x0002
        /*0052*/ 	.short	0x0010
        /*0054*/ 	.byte	0x00, 0xf4, 0x21, 0x00


	//----- nvinfo : EIATTR_KPARAM_INFO
	.align		4
.L_19:
        /*0058*/ 	.byte	0x04, 0x17
        /*005a*/ 	.short	(.L_21 - .L_20)
.L_20:
        /*005c*/ 	.word	0x00000000
        /*0060*/ 	.short	0x0001
        /*0062*/ 	.short	0x0008
        /*0064*/ 	.byte	0x00, 0xf4, 0x21, 0x00


	//----- nvinfo : EIATTR_KPARAM_INFO
	.align		4
.L_21:
        /*0068*/ 	.byte	0x04, 0x17
        /*006a*/ 	.short	(.L_23 - .L_22)
.L_22:
        /*006c*/ 	.word	0x00000000
        /*0070*/ 	.short	0x0000
        /*0072*/ 	.short	0x0000
        /*0074*/ 	.byte	0x00, 0xf4, 0x21, 0x00


	//----- nvinfo : EIATTR_SPARSE_MMA_MASK
	.align		4
.L_23:
        /*0078*/ 	.byte	0x03, 0x50
        /*007a*/ 	.short	0x0000


	//----- nvinfo : EIATTR_MAXREG_COUNT
	.align		4
        /*007c*/ 	.byte	0x03, 0x1b
        /*007e*/ 	.short	0x00ff


	//----- nvinfo : EIATTR_EXIT_INSTR_OFFSETS
	.align		4
        /*0080*/ 	.byte	0x04, 0x1c
        /*0082*/ 	.short	(.L_25 - .L_24)


	//   ....[0]....
.L_24:
        /*0084*/ 	.word	0x00000ba0


	//----- nvinfo : EIATTR_REQNTID
	.align		4
.L_25:
        /*0088*/ 	.byte	0x04, 0x10
        /*008a*/ 	.short	(.L_27 - .L_26)
.L_26:
        /*008c*/ 	.word	0x00000080
        /*0090*/ 	.word	0x00000001
        /*0094*/ 	.word	0x00000001


	//----- nvinfo : EIATTR_CBANK_PARAM_SIZE
	.align		4
.L_27:
        /*0098*/ 	.byte	0x03, 0x19
        /*009a*/ 	.short	0x0034


	//----- nvinfo : EIATTR_PARAM_CBANK
	.align		4
        /*009c*/ 	.byte	0x04, 0x0a
        /*009e*/ 	.short	(.L_29 - .L_28)
	.align		4
.L_28:
        /*00a0*/ 	.word	index@(.nv.constant0.triton_poi_fused_cat_23)
        /*00a4*/ 	.short	0x0210
        /*00a6*/ 	.short	0x0034


	//----- nvinfo : EIATTR_SW_WAR
	.align		4
.L_29:
        /*00a8*/ 	.byte	0x04, 0x36
        /*00aa*/ 	.short	(.L_31 - .L_30)
.L_30:
        /*00ac*/ 	.word	0x00000008
.L_31:


//--------------------- .nv.callgraph             --------------------------
	.section	.nv.callgraph,"",@"SHT_CUDA_CALLGRAPH"
	.align	4
	.sectionentsize	8
	.align		4
        /*0000*/ 	.word	0x00000000
	.align		4
        /*0004*/ 	.word	0xffffffff
	.align		4
        /*0008*/ 	.word	0x00000000
	.align		4
        /*000c*/ 	.word	0xfffffffe
	.align		4
        /*0010*/ 	.word	0x00000000
	.align		4
        /*0014*/ 	.word	0xfffffffd
	.align		4
        /*0018*/ 	.word	0x00000000
	.align		4
        /*001c*/ 	.word	0xfffffffc


//--------------------- .text.triton_poi_fused_cat_23 --------------------------
	.section	.text.triton_poi_fused_cat_23,"ax",@progbits
	.align	128
        .global         triton_poi_fused_cat_23
        .type           triton_poi_fused_cat_23,@function
        .size           triton_poi_fused_cat_23,(.L_x_1 - triton_poi_fused_cat_23)
        .other          triton_poi_fused_cat_23,@"STO_CUDA_ENTRY STV_DEFAULT"
triton_poi_fused_cat_23:
.text.triton_poi_fused_cat_23:
[----:B------:R-:W-:Y:S01]  /*0000*/  LDC R1, c[0x0][0x28] ;  /* 0x00000a00ff017b82 */ /* 0x000fe20000000800 */
[----:B------:R-:W1:Y:S07]  /*0010*/  S2R R0, SR_TID.X ;  /* 0x0000000000007919 */ /* 0x000e6e0000002100 */
[----:B------:R-:W2:Y:S01]  /*0020*/  LDC.64 R14, c[0x0][0x210] ;  /* 0x00008400ff0e7b82 */ /* 0x000ea20000000a00 */
[----:B------:R-:W-:Y:S01]  /*0030*/  CS2R R16, SRZ ;  /* 0x0000000000107805 */ /* 0x000fe2000001ff00 */
[----:B------:R-:W-:Y:S01]  /*0040*/  ULDC.64 UR4, c[0x0][0x208] ;  /* 0x0000820000047ab9 */ /* 0x000fe20000000a00 */
[----:B------:R-:W3:Y:S01]  /*0050*/  S2R R3, SR_CTAID.X ;  /* 0x0000000000037919 */ /* 0x000ee20000002500 */
[----:B------:R-:W-:-:S04]  /*0060*/  CS2R R12, SRZ ;  /* 0x00000000000c7805 */ /* 0x000fc8000001ff00 */
[----:B------:R-:W4:Y:S01]  /*0070*/  LDC.64 R18, c[0x0][0x218] ;  /* 0x00008600ff127b82 */ /* 0x000f220000000a00 */
[----:B------:R-:W-:Y:S01]  /*0080*/  CS2R R20, SRZ ;  /* 0x0000000000147805 */ /* 0x000fe2000001ff00 */
[----:B------:R-:W-:Y:S01]  /*0090*/  ULDC.64 UR6, c[0x0][0x220] ;  /* 0x0000880000067ab9 */ /* 0x000fe20000000a00 */
[----:B------:R-:W-:Y:S01]  /*00a0*/  ULDC.64 UR8, c[0x0][0x228] ;  /* 0x00008a0000087ab9 */ /* 0x000fe20000000a00 */
[----:B------:R-:W-:Y:S01]  /*00b0*/  ULDC.64 UR10, c[0x0][0x230] ;  /* 0x00008c00000a7ab9 */ /* 0x000fe20000000a00 */
[----:B-1----:R-:W-:Y:S01]  /*00c0*/  IMAD.SHL.U32 R0, R0, 0x4, RZ ;  /* 0x0000000400007824 */ /* 0x002fe200078e00ff */
[----:B---3--:R-:W-:-:S04]  /*00d0*/  SHF.R.S32.HI R26, RZ, 0x15, R3 ;  /* 0x00000015ff1a7819 */ /* 0x008fc80000011403 */
[----:B------:R-:W-:Y:S02]  /*00e0*/  LOP3.LUT R0, R0, 0x1fc, RZ, 0xc0, !PT ;  /* 0x000001fc00007812 */ /* 0x000fe400078ec0ff */
[----:B------:R-:W-:-:S03]  /*00f0*/  SGXT R26, R26, 0x1 ;  /* 0x000000011a1a781a */ /* 0x000fc60000000200 */
[----:B------:R-:W-:-:S04]  /*0100*/  IMAD R3, R3, 0x400, R0 ;  /* 0x0000040003037824 */ /* 0x000fc800078e0200 */
[----:B------:R-:W-:Y:S01]  /*0110*/  VIADD R25, R3, 0x200 ;  /* 0x0000020003197836 */ /* 0x000fe20000000000 */
[-C--:B------:R-:W-:Y:S02]  /*0120*/  LEA.HI R23, R26, R3.reuse, RZ, 0xa ;  /* 0x000000031a177211 */ /* 0x080fe400078f50ff */
[----:B------:R-:W-:Y:S02]  /*0130*/  SHF.R.S32.HI R0, RZ, 0x1f, R3 ;  /* 0x0000001fff007819 */ /* 0x000fe40000011403 */
[----:B------:R-:W-:Y:S02]  /*0140*/  SHF.R.S32.HI R24, RZ, 0xa, R23 ;  /* 0x0000000aff187819 */ /* 0x000fe40000011417 */
[----:B------:R-:W-:Y:S02]  /*0150*/  SHF.R.S32.HI R4, RZ, 0x1f, R25 ;  /* 0x0000001fff047819 */ /* 0x000fe40000011419 */
[----:B------:R-:W-:Y:S02]  /*0160*/  LEA.HI R2, R0, R3, RZ, 0x11 ;  /* 0x0000000300027211 */ /* 0x000fe400078f88ff */
[----:B------:R-:W-:-:S02]  /*0170*/  LEA.HI R0, R24, R24, RZ, 0x7 ;  /* 0x0000001818007211 */ /* 0x000fc400078f38ff */
[-C--:B------:R-:W-:Y:S02]  /*0180*/  LEA.HI R26, R26, R25.reuse, RZ, 0xa ;  /* 0x000000191a1a7211 */ /* 0x080fe400078f50ff */
[----:B------:R-:W-:Y:S02]  /*0190*/  LEA.HI R4, R4, R25, RZ, 0x11 ;  /* 0x0000001904047211 */ /* 0x000fe400078f88ff */
[----:B------:R-:W-:Y:S02]  /*01a0*/  LOP3.LUT R5, R0, 0xffffff80, RZ, 0xc0, !PT ;  /* 0xffffff8000057812 */ /* 0x000fe400078ec0ff */
[----:B------:R-:W-:Y:S02]  /*01b0*/  SHF.R.S32.HI R27, RZ, 0x11, R2 ;  /* 0x00000011ff1b7819 */ /* 0x000fe40000011402 */
[----:B------:R-:W-:Y:S01]  /*01c0*/  LOP3.LUT R2, R2, 0xfffe0000, RZ, 0xc0, !PT ;  /* 0xfffe000002027812 */ /* 0x000fe200078ec0ff */
[----:B------:R-:W-:Y:S01]  /*01d0*/  IMAD.IADD R24, R24, 0x1, -R5 ;  /* 0x0000000118187824 */ /* 0x000fe200078e0a05 */
[----:B------:R-:W-:-:S02]  /*01e0*/  SHF.R.S32.HI R22, RZ, 0xa, R26 ;  /* 0x0000000aff167819 */ /* 0x000fc4000001141a */
[----:B------:R-:W-:Y:S01]  /*01f0*/  LOP3.LUT R6, R4, 0xfffe0000, RZ, 0xc0, !PT ;  /* 0xfffe000004067812 */ /* 0x000fe200078ec0ff */
[----:B------:R-:W-:Y:S01]  /*0200*/  IMAD.IADD R2, R3, 0x1, -R2 ;  /* 0x0000000103027824 */ /* 0x000fe200078e0a02 */
[----:B------:R-:W-:Y:S01]  /*0210*/  LEA.HI R0, R22, R22, RZ, 0x7 ;  /* 0x0000001616007211 */ /* 0x000fe200078f38ff */
[C---:B----4-:R-:W-:Y:S01]  /*0220*/  IMAD.WIDE R10, R24.reuse, 0x4, R18 ;  /* 0x00000004180a7825 */ /* 0x050fe200078e0212 */
[----:B------:R-:W-:Y:S02]  /*0230*/  SHF.R.S32.HI R28, RZ, 0x11, R4 ;  /* 0x00000011ff1c7819 */ /* 0x000fe40000011404 */
[----:B------:R-:W-:Y:S01]  /*0240*/  ISETP.GE.AND P4, PT, R24, 0x20, PT ;  /* 0x000000201800780c */ /* 0x000fe20003f86270 */
[----:B------:R-:W-:Y:S01]  /*0250*/  IMAD.IADD R7, R25, 0x1, -R6 ;  /* 0x0000000119077824 */ /* 0x000fe200078e0a06 */
[----:B------:R-:W-:Y:S01]  /*0260*/  LOP3.LUT R5, R0, 0xffffff80, RZ, 0xc0, !PT ;  /* 0xffffff8000057812 */ /* 0x000fe200078ec0ff */
[----:B------:R-:W-:Y:S02]  /*0270*/  IMAD R9, R27, 0x8000, R2 ;  /* 0x000080001b097824 */ /* 0x000fe400078e0202 */
[----:B------:R-:W-:-:S02]  /*0280*/  IMAD R7, R28, 0x8000, R7 ;  /* 0x000080001c077824 */ /* 0x000fc400078e0207 */
[----:B--2---:R-:W-:-:S04]  /*0290*/  IMAD.WIDE R8, R9, 0x4, R14 ;  /* 0x0000000409087825 */ /* 0x004fc800078e020e */
[----:B------:R-:W-:Y:S01]  /*02a0*/  IMAD.IADD R22, R22, 0x1, -R5 ;  /* 0x0000000116167824 */ /* 0x000fe200078e0a05 */
[----:B------:R-:W-:Y:S01]  /*02b0*/  CS2R R4, SRZ ;  /* 0x0000000000047805 */ /* 0x000fe2000001ff00 */
[----:B------:R-:W-:Y:S01]  /*02c0*/  IMAD.WIDE R14, R7, 0x4, R14 ;  /* 0x00000004070e7825 */ /* 0x000fe200078e020e */
[----:B------:R-:W-:Y:S01]  /*02d0*/  CS2R R6, SRZ ;  /* 0x0000000000067805 */ /* 0x000fe2000001ff00 */
[----:B------:R-:W2:Y:S01]  /*02e0*/  @!P4 LDG.E.EL R16, desc[UR4][R10.64] ;  /* 0x000000040a10c981 */ /* 0x000ea2000c2e1900 */
[----:B------:R-:W-:-:S03]  /*02f0*/  ISETP.GE.AND P0, PT, R22, 0x20, PT ;  /* 0x000000201600780c */ /* 0x000fc60003f06270 */
[----:B------:R-:W3:Y:S04]  /*0300*/  @!P4 LDG.E.EL R12, desc[UR4][R10.64] ;  /* 0x000000040a0cc981 */ /* 0x000ee8000c2e1900 */
[----:B------:R1:W4:Y:S01]  /*0310*/  @!P4 LDG.E.128 R4, desc[UR4][R8.64] ;  /* 0x000000040804c981 */ /* 0x000322000c1e1d00 */
[----:B------:R-:W-:-:S03]  /*0320*/  IMAD.MOV.U32 R0, RZ, RZ, RZ ;  /* 0x000000ffff007224 */ /* 0x000fc600078e00ff */
[----:B------:R-:W5:Y:S04]  /*0330*/  @!P4 LDG.E.EL R13, desc[UR4][R10.64] ;  /* 0x000000040a0dc981 */ /* 0x000f68000c2e1900 */
[----:B------:R1:W3:Y:S02]  /*0340*/  @!P4 LDG.E.EL R17, desc[UR4][R10.64] ;  /* 0x000000040a11c981 */ /* 0x0002e4000c2e1900 */
[----:B-1----:R-:W-:Y:S01]  /*0350*/  CS2R R8, SRZ ;  /* 0x0000000000087805 */ /* 0x002fe2000001ff00 */
[----:B------:R-:W-:-:S04]  /*0360*/  IMAD.WIDE R18, R22, 0x4, R18 ;  /* 0x0000000416127825 */ /* 0x000fc800078e0212 */
[----:B------:R-:W-:Y:S01]  /*0370*/  IMAD.MOV.U32 R2, RZ, RZ, RZ ;  /* 0x000000ffff027224 */ /* 0x000fe200078e00ff */
[----:B------:R-:W5:Y:S01]  /*0380*/  @!P0 LDG.E.EL R0, desc[UR4][R18.64] ;  /* 0x0000000412008981 */ /* 0x000f62000c2e1900 */
[----:B------:R-:W-:Y:S02]  /*0390*/  CS2R R10, SRZ ;  /* 0x00000000000a7805 */ /* 0x000fe4000001ff00 */
[----:B------:R-:W-:Y:S01]  /*03a0*/  LOP3.LUT R23, R23, 0xfffffc00, RZ, 0xc0, !PT ;  /* 0xfffffc0017177812 */ /* 0x000fe200078ec0ff */
[----:B------:R-:W5:Y:S04]  /*03b0*/  @!P0 LDG.E.EL R20, desc[UR4][R18.64] ;  /* 0x0000000412148981 */ /* 0x000f68000c2e1900 */
[----:B------:R-:W5:Y:S04]  /*03c0*/  @!P0 LDG.E.128 R8, desc[UR4][R14.64] ;  /* 0x000000040e088981 */ /* 0x000f68000c1e1d00 */
[----:B------:R-:W5:Y:S01]  /*03d0*/  @!P0 LDG.E.EL R2, desc[UR4][R18.64] ;  /* 0x0000000412028981 */ /* 0x000f62000c2e1900 */
[----:B------:R-:W-:Y:S01]  /*03e0*/  LOP3.LUT R29, R26, 0xfffffc00, RZ, 0xc0, !PT ;  /* 0xfffffc001a1d7812 */ /* 0x000fe200078ec0ff */
[----:B------:R-:W-:-:S02]  /*03f0*/  IMAD.IADD R26, R3, 0x1, -R23 ;  /* 0x00000001031a7824 */ /* 0x000fc400078e0a17 */
[----:B------:R1:W5:Y:S02]  /*0400*/  @!P0 LDG.E.EL R21, desc[UR4][R18.64] ;  /* 0x0000000412158981 */ /* 0x000364000c2e1900 */
[----:B------:R-:W-:Y:S02]  /*0410*/  IMAD R27, R27, 0x8000, R26 ;  /* 0x000080001b1b7824 */ /* 0x000fe400078e021a */
[----:B------:R-:W-:Y:S01]  /*0420*/  IMAD.IADD R23, R25, 0x1, -R29 ;  /* 0x0000000119177824 */ /* 0x000fe200078e0a1d */
[C---:B------:R-:W-:Y:S01]  /*0430*/  LOP3.LUT R25, R24.reuse, 0xffffffe0, RZ, 0xc0, !PT ;  /* 0xffffffe018197812 */ /* 0x040fe200078ec0ff */
[----:B-1----:R-:W-:Y:S01]  /*0440*/  IMAD.SHL.U32 R18, R24, 0x400, RZ ;  /* 0x0000040018127824 */ /* 0x002fe200078e00ff */
[----:B------:R-:W-:Y:S02]  /*0450*/  SHF.R.S32.HI R15, RZ, 0x1f, R27 ;  /* 0x0000001fff0f7819 */ /* 0x000fe4000001141b */
[C---:B------:R-:W-:Y:S02]  /*0460*/  ISETP.NE.AND P3, PT, R25.reuse, 0x40, PT ;  /* 0x000000401900780c */ /* 0x040fe40003f65270 */
[----:B------:R-:W-:Y:S01]  /*0470*/  ISETP.NE.AND P1, PT, R25, 0x20, PT ;  /* 0x000000201900780c */ /* 0x000fe20003f25270 */
[----:B------:R-:W-:Y:S01]  /*0480*/  IMAD R23, R28, 0x8000, R23 ;  /* 0x000080001c177824 */ /* 0x000fe200078e0217 */
[----:B--2---:R-:W-:-:S02]  /*0490*/  SEL R25, R16, RZ, !P4 ;  /* 0x000000ff10197207 */ /* 0x004fc40006000000 */
[----:B----4-:R-:W-:Y:S02]  /*04a0*/  SEL R14, R5, RZ, !P4 ;  /* 0x000000ff050e7207 */ /* 0x010fe40006000000 */
[----:B------:R-:W-:Y:S02]  /*04b0*/  IADD3 R5, P2, R18, R27, RZ ;  /* 0x0000001b12057210 */ /* 0x000fe40007f5e0ff */
[----:B------:R-:W-:Y:S02]  /*04c0*/  SEL R6, R6, RZ, !P4 ;  /* 0x000000ff06067207 */ /* 0x000fe40006000000 */
[----:B------:R-:W-:Y:S02]  /*04d0*/  LEA.HI.X.SX32 R18, R18, R15, 0x1, P2 ;  /* 0x0000000f12127211 */ /* 0x000fe400010f0eff */
[----:B---3--:R-:W-:Y:S01]  /*04e0*/  SEL R19, R12, RZ, !P4 ;  /* 0x000000ff0c137207 */ /* 0x008fe20006000000 */
[----:B------:R-:W-:Y:S01]  /*04f0*/  FADD R26, R6, R25 ;  /* 0x00000019061a7221 */ /* 0x000fe20000000000 */
[----:B------:R-:W-:-:S02]  /*0500*/  SEL R7, R7, RZ, !P4 ;  /* 0x000000ff07077207 */ /* 0x000fc40006000000 */
[----:B------:R-:W-:Y:S02]  /*0510*/  SEL R12, R17, RZ, !P4 ;  /* 0x000000ff110c7207 */ /* 0x000fe40006000000 */
[C---:B------:R-:W-:Y:S01]  /*0520*/  SHF.L.U64.HI R6, R5.reuse, 0x2, R18 ;  /* 0x0000000205067819 */ /* 0x040fe20000010212 */
[----:B------:R-:W-:Y:S01]  /*0530*/  IMAD.SHL.U32 R5, R5, 0x4, RZ ;  /* 0x0000000405057824 */ /* 0x000fe200078e00ff */
[----:B-----5:R-:W-:Y:S01]  /*0540*/  SEL R13, R13, RZ, !P4 ;  /* 0x000000ff0d0d7207 */ /* 0x020fe20006000000 */
[----:B------:R-:W-:Y:S01]  /*0550*/  FADD R25, R7, R12 ;  /* 0x0000000c07197221 */ /* 0x000fe20000000000 */
[----:B------:R-:W-:Y:S02]  /*0560*/  SEL R0, R0, RZ, !P0 ;  /* 0x000000ff00007207 */ /* 0x000fe40004000000 */
[----:B------:R-:W-:Y:S02]  /*0570*/  SEL R4, R4, RZ, !P4 ;  /* 0x000000ff04047207 */ /* 0x000fe40006000000 */
[----:B------:R-:W-:-:S02]  /*0580*/  SEL R7, R8, RZ, !P0 ;  /* 0x000000ff08077207 */ /* 0x000fc40004000000 */
[----:B------:R-:W-:Y:S02]  /*0590*/  IADD3 R8, P2, R5, UR6, RZ ;  /* 0x0000000605087c10 */ /* 0x000fe4000ff5e0ff */
[----:B------:R-:W-:Y:S02]  /*05a0*/  SEL R16, R9, RZ, !P0 ;  /* 0x000000ff09107207 */ /* 0x000fe40004000000 */
[----:B------:R-:W-:Y:S01]  /*05b0*/  SEL R17, R2, RZ, !P0 ;  /* 0x000000ff02117207 */ /* 0x000fe20004000000 */
[----:B------:R-:W-:Y:S01]  /*05c0*/  FADD R27, R14, R13 ;  /* 0x0000000d0e1b7221 */ /* 0x000fe20000000000 */
[----:B------:R-:W-:Y:S02]  /*05d0*/  IADD3.X R9, R6, UR7, RZ, P2, !PT ;  /* 0x0000000706097c10 */ /* 0x000fe400097fe4ff */
[----:B------:R-:W-:Y:S02]  /*05e0*/  CS2R R12, SRZ ;  /* 0x00000000000c7805 */ /* 0x000fe4000001ff00 */
[----:B------:R-:W-:-:S02]  /*05f0*/  CS2R R14, SRZ ;  /* 0x00000000000e7805 */ /* 0x000fc4000001ff00 */
[----:B------:R-:W-:Y:S01]  /*0600*/  IADD3 R28, P2, R5, UR8, RZ ;  /* 0x00000008051c7c10 */ /* 0x000fe2000ff5e0ff */
[----:B------:R-:W-:Y:S01]  /*0610*/  FADD R2, R7, R0 ;  /* 0x0000000007027221 */ /* 0x000fe20000000000 */
[----:B------:R-:W-:Y:S01]  /*0620*/  FADD R4, R4, R19 ;  /* 0x0000001304047221 */ /* 0x000fe20000000000 */
[----:B------:R-:W-:Y:S01]  /*0630*/  FADD R0, R16, R17 ;  /* 0x0000001110007221 */ /* 0x000fe20000000000 */
[----:B------:R-:W-:Y:S02]  /*0640*/  CS2R R16, SRZ ;  /* 0x0000000000107805 */ /* 0x000fe4000001ff00 */
[----:B------:R-:W-:Y:S02]  /*0650*/  CS2R R18, SRZ ;  /* 0x0000000000127805 */ /* 0x000fe4000001ff00 */
[----:B------:R-:W-:Y:S01]  /*0660*/  IADD3.X R29, R6, UR9, RZ, P2, !PT ;  /* 0x00000009061d7c10 */ /* 0x000fe200097fe4ff */
[----:B------:R1:W2:Y:S04]  /*0670*/  @!P1 LDG.E.128 R12, desc[UR4][R8.64+-0x20000] ;  /* 0xfe000004080c9981 */ /* 0x0002a8000c1e1d00 */
[----:B------:R3:W4:Y:S01]  /*0680*/  @!P3 LDG.E.128 R16, desc[UR4][R28.64+-0x40000] ;  /* 0xfc0000041c10b981 */ /* 0x000722000c1e1d00 */
[----:B------:R-:W-:-:S02]  /*0690*/  ISETP.GE.AND P5, PT, R24, 0x40, PT ;  /* 0x000000401800780c */ /* 0x000fc40003fa6270 */
[----:B------:R-:W-:Y:S02]  /*06a0*/  ISETP.GT.AND P2, PT, R24, 0x5f, PT ;  /* 0x0000005f1800780c */ /* 0x000fe40003f44270 */
[----:B-1----:R-:W-:-:S04]  /*06b0*/  IADD3 R8, P6, R5, UR10, RZ ;  /* 0x0000000a05087c10 */ /* 0x002fc8000ffde0ff */
[----:B------:R-:W-:Y:S01]  /*06c0*/  IADD3.X R9, R6, UR11, RZ, P6, !PT ;  /* 0x0000000b06097c10 */ /* 0x000fe2000b7fe4ff */
[----:B---3--:R-:W-:Y:S01]  /*06d0*/  IMAD.SHL.U32 R29, R22, 0x400, RZ ;  /* 0x00000400161d7824 */ /* 0x008fe200078e00ff */
[----:B--2---:R-:W-:Y:S02]  /*06e0*/  SEL R7, R12, RZ, !P1 ;  /* 0x000000ff0c077207 */ /* 0x004fe40004800000 */
[----:B----4-:R-:W-:Y:S02]  /*06f0*/  SEL R16, R16, RZ, !P3 ;  /* 0x000000ff10107207 */ /* 0x010fe40005800000 */
[----:B------:R-:W-:Y:S02]  /*0700*/  @!P5 SEL R16, R4, R7, !P4 ;  /* 0x000000070410d207 */ /* 0x000fe40006000000 */
[----:B------:R-:W-:Y:S02]  /*0710*/  CS2R R4, SRZ ;  /* 0x0000000000047805 */ /* 0x000fe4000001ff00 */
[----:B------:R-:W-:-:S06]  /*0720*/  CS2R R6, SRZ ;  /* 0x0000000000067805 */ /* 0x000fcc000001ff00 */
[----:B------:R1:W2:Y:S01]  /*0730*/  @P2 LDG.E.128 R4, desc[UR4][R8.64+-0x60000] ;  /* 0xfa00000408042981 */ /* 0x0002a2000c1e1d00 */
[----:B------:R-:W-:Y:S02]  /*0740*/  IADD3 R28, P6, R29, R23, RZ ;  /* 0x000000171d1c7210 */ /* 0x000fe40007fde0ff */
[----:B-1----:R-:W-:-:S04]  /*0750*/  SHF.R.S32.HI R8, RZ, 0x1f, R23 ;  /* 0x0000001fff087819 */ /* 0x002fc80000011417 */
[----:B------:R-:W-:Y:S02]  /*0760*/  LEA.HI.X.SX32 R23, R29, R8, 0x1, P6 ;  /* 0x000000081d177211 */ /* 0x000fe400030f0eff */
[----:B------:R-:W-:Y:S02]  /*0770*/  SEL R12, R13, RZ, !P1 ;  /* 0x000000ff0d0c7207 */ /* 0x000fe40004800000 */
[C---:B------:R-:W-:Y:S01]  /*0780*/  SHF.L.U64.HI R23, R28.reuse, 0x2, R23 ;  /* 0x000000021c177819 */ /* 0x040fe20000010217 */
[----:B------:R-:W-:Y:S01]  /*0790*/  IMAD.SHL.U32 R28, R28, 0x4, RZ ;  /* 0x000000041c1c7824 */ /* 0x000fe200078e00ff */
[----:B------:R-:W-:Y:S02]  /*07a0*/  SEL R13, R14, RZ, !P1 ;  /* 0x000000ff0e0d7207 */ /* 0x000fe40004800000 */
[----:B------:R-:W-:Y:S02]  /*07b0*/  SEL R14, R15, RZ, !P1 ;  /* 0x000000ff0f0e7207 */ /* 0x000fe40004800000 */
[----:B------:R-:W-:-:S02]  /*07c0*/  LOP3.LUT R8, R22, 0xffffffe0, RZ, 0xc0, !PT ;  /* 0xffffffe016087812 */ /* 0x000fc400078ec0ff */
[----:B------:R-:W-:Y:S02]  /*07d0*/  ISETP.GE.AND P1, PT, R24, 0x60, PT ;  /* 0x000000601800780c */ /* 0x000fe40003f26270 */
[----:B------:R-:W-:Y:S02]  /*07e0*/  SEL R17, R17, RZ, !P3 ;  /* 0x000000ff11117207 */ /* 0x000fe40005800000 */
[----:B------:R-:W-:Y:S02]  /*07f0*/  SEL R18, R18, RZ, !P3 ;  /* 0x000000ff12127207 */ /* 0x000fe40005800000 */
[----:B------:R-:W-:Y:S02]  /*0800*/  SEL R19, R19, RZ, !P3 ;  /* 0x000000ff13137207 */ /* 0x000fe40005800000 */
[----:B------:R-:W-:Y:S02]  /*0810*/  IADD3 R24, P3, R28, UR6, RZ ;  /* 0x000000061c187c10 */ /* 0x000fe4000ff7e0ff */
[----:B------:R-:W-:-:S02]  /*0820*/  @!P5 SEL R17, R27, R12, !P4 ;  /* 0x0000000c1b11d207 */ /* 0x000fc40006000000 */
[----:B------:R-:W-:Y:S02]  /*0830*/  @!P5 SEL R18, R26, R13, !P4 ;  /* 0x0000000d1a12d207 */ /* 0x000fe40006000000 */
[----:B------:R-:W-:Y:S02]  /*0840*/  @!P5 SEL R19, R25, R14, !P4 ;  /* 0x0000000e1913d207 */ /* 0x000fe40006000000 */
[C---:B------:R-:W-:Y:S02]  /*0850*/  ISETP.NE.AND P5, PT, R8.reuse, 0x40, PT ;  /* 0x000000400800780c */ /* 0x040fe40003fa5270 */
[----:B------:R-:W-:Y:S02]  /*0860*/  ISETP.NE.AND P4, PT, R8, 0x20, PT ;  /* 0x000000200800780c */ /* 0x000fe40003f85270 */
[----:B------:R-:W-:Y:S02]  /*0870*/  SEL R10, R10, RZ, !P0 ;  /* 0x000000ff0a0a7207 */ /* 0x000fe40004000000 */
[----:B------:R-:W-:-:S02]  /*0880*/  SEL R9, R20, RZ, !P0 ;  /* 0x000000ff14097207 */ /* 0x000fc40004000000 */
[----:B------:R-:W-:Y:S02]  /*0890*/  SEL R12, R11, RZ, !P0 ;  /* 0x000000ff0b0c7207 */ /* 0x000fe40004000000 */
[----:B------:R-:W-:Y:S02]  /*08a0*/  SEL R21, R21, RZ, !P0 ;  /* 0x000000ff15157207 */ /* 0x000fe40004000000 */
[----:B------:R-:W-:Y:S02]  /*08b0*/  IADD3.X R25, R23, UR7, RZ, P3, !PT ;  /* 0x0000000717197c10 */ /* 0x000fe40009ffe4ff */
[----:B------:R-:W-:Y:S01]  /*08c0*/  IADD3 R26, P3, R28, UR8, RZ ;  /* 0x000000081c1a7c10 */ /* 0x000fe2000ff7e0ff */
[----:B------:R-:W-:Y:S01]  /*08d0*/  FADD R20, R10, R9 ;  /* 0x000000090a147221 */ /* 0x000fe20000000000 */
[----:B------:R-:W-:Y:S01]  /*08e0*/  FADD R21, R12, R21 ;  /* 0x000000150c157221 */ /* 0x000fe20000000000 */
[----:B------:R-:W-:Y:S02]  /*08f0*/  CS2R R8, SRZ ;  /* 0x0000000000087805 */ /* 0x000fe4000001ff00 */
[----:B------:R-:W-:-:S02]  /*0900*/  CS2R R10, SRZ ;  /* 0x00000000000a7805 */ /* 0x000fc4000001ff00 */
[----:B------:R-:W-:Y:S02]  /*0910*/  IADD3.X R27, R23, UR9, RZ, P3, !PT ;  /* 0x00000009171b7c10 */ /* 0x000fe40009ffe4ff */
[----:B------:R-:W-:Y:S02]  /*0920*/  CS2R R12, SRZ ;  /* 0x00000000000c7805 */ /* 0x000fe4000001ff00 */
[----:B------:R-:W-:Y:S02]  /*0930*/  CS2R R14, SRZ ;  /* 0x00000000000e7805 */ /* 0x000fe4000001ff00 */
[----:B------:R-:W-:Y:S02]  /*0940*/  ISETP.GT.AND P3, PT, R22, 0x5f, PT ;  /* 0x0000005f1600780c */ /* 0x000fe40003f64270 */
[----:B------:R-:W-:Y:S01]  /*0950*/  IADD3 R28, P6, R28, UR10, RZ ;  /* 0x0000000a1c1c7c10 */ /* 0x000fe2000ffde0ff */
[----:B------:R1:W3:Y:S04]  /*0960*/  @!P4 LDG.E.128 R8, desc[UR4][R24.64+-0x20000] ;  /* 0xfe0000041808c981 */ /* 0x0002e8000c1e1d00 */
[----:B------:R4:W5:Y:S01]  /*0970*/  @!P5 LDG.E.128 R12, desc[UR4][R26.64+-0x40000] ;  /* 0xfc0000041a0cd981 */ /* 0x000962000c1e1d00 */
[----:B------:R-:W-:-:S02]  /*0980*/  IADD3.X R29, R23, UR11, RZ, P6, !PT ;  /* 0x0000000b171d7c10 */ /* 0x000fc4000b7fe4ff */
[----:B--2---:R-:W-:Y:S02]  /*0990*/  SEL R4, R4, RZ, P2 ;  /* 0x000000ff04047207 */ /* 0x004fe40001000000 */
[----:B-1----:R-:W-:Y:S02]  /*09a0*/  SEL R24, R5, RZ, P2 ;  /* 0x000000ff05187207 */ /* 0x002fe40001000000 */
[----:B------:R-:W-:Y:S02]  /*09b0*/  SEL R25, R6, RZ, P2 ;  /* 0x000000ff06197207 */ /* 0x000fe40001000000 */
[----:B----4-:R-:W-:Y:S02]  /*09c0*/  SEL R26, R7, RZ, P2 ;  /* 0x000000ff071a7207 */ /* 0x010fe40001000000 */
[----:B------:R-:W-:Y:S02]  /*09d0*/  CS2R R6, SRZ ;  /* 0x0000000000067805 */ /* 0x000fe4000001ff00 */
[----:B------:R-:W-:-:S02]  /*09e0*/  SEL R16, R16, R4, !P1 ;  /* 0x0000000410107207 */ /* 0x000fc40004800000 */
[----:B------:R-:W-:-:S06]  /*09f0*/  CS2R R4, SRZ ;  /* 0x0000000000047805 */ /* 0x000fcc000001ff00 */
[----:B------:R1:W2:Y:S01]  /*0a00*/  @P3 LDG.E.128 R4, desc[UR4][R28.64+-0x60000] ;  /* 0xfa0000041c043981 */ /* 0x0002a2000c1e1d00 */
[C---:B------:R-:W-:Y:S02]  /*0a10*/  ISETP.GE.AND P6, PT, R22.reuse, 0x40, PT ;  /* 0x000000401600780c */ /* 0x040fe40003fc6270 */
[----:B------:R-:W-:Y:S02]  /*0a20*/  ISETP.GE.AND P2, PT, R22, 0x60, PT ;  /* 0x000000601600780c */ /* 0x000fe40003f46270 */
[----:B------:R-:W1:Y:S01]  /*0a30*/  LDC.64 R22, c[0x0][0x238] ;  /* 0x00008e00ff167b82 */ /* 0x000e620000000a00 */
[----:B------:R-:W-:Y:S02]  /*0a40*/  SEL R17, R17, R24, !P1 ;  /* 0x0000001811117207 */ /* 0x000fe40004800000 */
[----:B------:R-:W-:Y:S02]  /*0a50*/  SEL R18, R18, R25, !P1 ;  /* 0x0000001912127207 */ /* 0x000fe40004800000 */
[----:B------:R-:W-:Y:S01]  /*0a60*/  SEL R19, R19, R26, !P1 ;  /* 0x0000001a13137207 */ /* 0x000fe20004800000 */
[----:B-1----:R-:W-:-:S05]  /*0a70*/  IMAD.WIDE R28, R3, 0x4, R22 ;  /* 0x00000004031c7825 */ /* 0x002fca00078e0216 */
[----:B------:R-:W-:Y:S01]  /*0a80*/  STG.E.128 desc[UR4][R28.64], R16 ;  /* 0x000000101c007986 */ /* 0x000fe2000c101d04 */
[----:B---3--:R-:W-:Y:S02]  /*0a90*/  SEL R3, R8, RZ, !P4 ;  /* 0x000000ff08037207 */ /* 0x008fe40006000000 */
[----:B------:R-:W-:Y:S02]  /*0aa0*/  SEL R9, R9, RZ, !P4 ;  /* 0x000000ff09097207 */ /* 0x000fe40006000000 */
[----:B------:R-:W-:Y:S02]  /*0ab0*/  SEL R23, R10, RZ, !P4 ;  /* 0x000000ff0a177207 */ /* 0x000fe40006000000 */
[----:B------:R-:W-:Y:S02]  /*0ac0*/  SEL R8, R11, RZ, !P4 ;  /* 0x000000ff0b087207 */ /* 0x000fe40006000000 */
[----:B-----5:R-:W-:Y:S02]  /*0ad0*/  SEL R12, R12, RZ, !P5 ;  /* 0x000000ff0c0c7207 */ /* 0x020fe40006800000 */
[----:B------:R-:W-:-:S02]  /*0ae0*/  SEL R13, R13, RZ, !P5 ;  /* 0x000000ff0d0d7207 */ /* 0x000fc40006800000 */
[----:B------:R-:W-:Y:S02]  /*0af0*/  SEL R14, R14, RZ, !P5 ;  /* 0x000000ff0e0e7207 */ /* 0x000fe40006800000 */
[----:B------:R-:W-:Y:S02]  /*0b00*/  SEL R15, R15, RZ, !P5 ;  /* 0x000000ff0f0f7207 */ /* 0x000fe40006800000 */
[----:B------:R-:W-:Y:S02]  /*0b10*/  @!P6 SEL R12, R2, R3, !P0 ;  /* 0x00000003020ce207 */ /* 0x000fe40004000000 */
[----:B------:R-:W-:Y:S02]  /*0b20*/  @!P6 SEL R13, R0, R9, !P0 ;  /* 0x00000009000de207 */ /* 0x000fe40004000000 */
[----:B------:R-:W-:Y:S02]  /*0b30*/  @!P6 SEL R14, R20, R23, !P0 ;  /* 0x00000017140ee207 */ /* 0x000fe40004000000 */
[----:B------:R-:W-:-:S02]  /*0b40*/  @!P6 SEL R15, R21, R8, !P0 ;  /* 0x00000008150fe207 */ /* 0x000fc40004000000 */
[----:B--2---:R-:W-:Y:S02]  /*0b50*/  @P2 SEL R12, R4, RZ, P3 ;  /* 0x000000ff040c2207 */ /* 0x004fe40001800000 */
[----:B------:R-:W-:Y:S02]  /*0b60*/  @P2 SEL R13, R5, RZ, P3 ;  /* 0x000000ff050d2207 */ /* 0x000fe40001800000 */
[----:B------:R-:W-:Y:S02]  /*0b70*/  @P2 SEL R14, R6, RZ, P3 ;  /* 0x000000ff060e2207 */ /* 0x000fe40001800000 */
[----:B------:R-:W-:-:S05]  /*0b80*/  @P2 SEL R15, R7, RZ, P3 ;  /* 0x000000ff070f2207 */ /* 0x000fca0001800000 */
[----:B------:R-:W-:Y:S01]  /*0b90*/  STG.E.128 desc[UR4][R28.64+0x800], R12 ;  /* 0x0008000c1c007986 */ /* 0x000fe2000c101d04 */
[----:B------:R-:W-:Y:S05]  /*0ba0*/  EXIT ;  /* 0x000000000000794d */ /* 0x000fea0003800000 */
.L_x_0:
[----:B------:R-:W-:-:S00]  /*0bb0*/  BRA `(.L_x_0) ;  /* 0xfffffffc00fc7947 */ /* 0x000fc0000383ffff */
[----:B------:R-:W-:-:S00]  /*0bc0*/  NOP ;  /* 0x0000000000007918 */ /* 0x000fc00000000000 */
        /* <DEDUP_REMOVED lines=11> */
.L_x_1:


//--------------------- .nv.constant0.triton_poi_fused_cat_23 --------------------------
	.section	.nv.constant0.triton_poi_fused_cat_23,"a",@progbits
	.sectionflags	@""
	.align	4
.nv.constant0.triton_poi_fused_cat_23:
	.zero		580
